	.headerflags	@"EF_CUDA_TEXMODE_UNIFIED EF_CUDA_64BIT_ADDRESS EF_CUDA_ACCELERATORS EF_CUDA_SM90 EF_CUDA_VIRTUAL_SM(EF_CUDA_SM90)"
	.elftype	@"ET_EXEC"


//--------------------- .nv.info                  --------------------------
	.section	.nv.info,"",@"SHT_CUDA_INFO"
	.align	4


	//----- nvinfo : EIATTR_REGCOUNT
	.align		4
        /*0000*/ 	.byte	0x04, 0x2f
        /*0002*/ 	.short	(.L_3 - .L_2)
	.align		4
.L_2:
        /*0004*/ 	.word	index@(triton_poi_fused__native_batch_norm_legit_no_training_add_relu_20)
        /*0008*/ 	.word	0x00000013


	//----- nvinfo : EIATTR_MIN_STACK_SIZE
	.align		4
.L_3:
        /*000c*/ 	.byte	0x04, 0x12
        /*000e*/ 	.short	(.L_5 - .L_4)
	.align		4
.L_4:
        /*0010*/ 	.word	index@(triton_poi_fused__native_batch_norm_legit_no_training_add_relu_20)
        /*0014*/ 	.word	0x00000000


	//----- nvinfo : EIATTR_FRAME_SIZE
	.align		4
.L_5:
        /*0018*/ 	.byte	0x04, 0x11
        /*001a*/ 	.short	(.L_7 - .L_6)
	.align		4
.L_6:
        /*001c*/ 	.word	index@(triton_poi_fused__native_batch_norm_legit_no_training_add_relu_20)
        /*0020*/ 	.word	0x00000000


	//----- nvinfo : EIATTR_MIN_STACK_SIZE
	.align		4
.L_7:
        /*0024*/ 	.byte	0x04, 0x12
        /*0026*/ 	.short	(.L_9 - .L_8)
	.align		4
.L_8:
        /*0028*/ 	.word	index@(triton_poi_fused__native_batch_norm_legit_no_training_add_relu_20)
        /*002c*/ 	.word	0x00000000
.L_9:


//--------------------- .nv.info.triton_poi_fused__native_batch_norm_legit_no_training_add_relu_20 --------------------------
	.section	.nv.info.triton_poi_fused__native_batch_norm_legit_no_training_add_relu_20,"",@"SHT_CUDA_INFO"
	.sectionflags	@""
	.align	4


	//----- nvinfo : EIATTR_CUDA_API_VERSION
	.align		4
        /*0000*/ 	.byte	0x04, 0x37
        /*0002*/ 	.short	(.L_11 - .L_10)
.L_10:
        /*0004*/ 	.word	0x0000007c


	//----- nvinfo : EIATTR_KPARAM_INFO
	.align		4
.L_11:
        /*0008*/ 	.byte	0x04, 0x17
        /*000a*/ 	.short	(.L_13 - .L_12)
.L_12:
        /*000c*/ 	.word	0x00000000
        /*0010*/ 	.short	0x0007
        /*0012*/ 	.short	0x0038
        /*0014*/ 	.byte	0x00, 0xf0, 0x11, 0x00


	//----- nvinfo : EIATTR_KPARAM_INFO
	.align		4
.L_13:
        /*0018*/ 	.byte	0x04, 0x17
        /*001a*/ 	.short	(.L_15 - .L_14)
.L_14:
        /*001c*/ 	.word	0x00000000
        /*0020*/ 	.short	0x0006
        /*0022*/ 	.short	0x0030
        /*0024*/ 	.byte	0x00, 0xf4, 0x21, 0x00


	//----- nvinfo : EIATTR_KPARAM_INFO
	.align		4
.L_15:
        /*0028*/ 	.byte	0x04, 0x17
        /*002a*/ 	.short	(.L_17 - .L_16)
.L_16:
        /*002c*/ 	.word	0x00000000
        /*0030*/ 	.short	0x0005
        /*0032*/ 	.short	0x0028
        /*0034*/ 	.byte	0x00, 0xf4, 0x21, 0x00


	//----- nvinfo : EIATTR_KPARAM_INFO
	.align		4
.L_17:
        /*0038*/ 	.byte	0x04, 0x17
        /*003a*/ 	.short	(.L_19 - .L_18)
.L_18:
        /*003c*/ 	.word	0x00000000
        /*0040*/ 	.short	0x0004
        /*0042*/ 	.short	0x0020
        /*0044*/ 	.byte	0x00, 0xf4, 0x21, 0x00


	//----- nvinfo : EIATTR_KPARAM_INFO
	.align		4
.L_19:
        /*0048*/ 	.byte	0x04, 0x17
        /*004a*/ 	.short	(.L_21 - .L_20)
.L_20:
        /*004c*/ 	.word	0x00000000
        /*0050*/ 	.short	0x0003
        /*0052*/ 	.short	0x0018
        /*0054*/ 	.byte	0x00, 0xf4, 0x21, 0x00


	//----- nvinfo : EIATTR_KPARAM_INFO
	.align		4
.L_21:
        /*0058*/ 	.byte	0x04, 0x17
        /*005a*/ 	.short	(.L_23 - .L_22)
.L_22:
        /*005c*/ 	.word	0x00000000
        /*0060*/ 	.short	0x0002
        /*0062*/ 	.short	0x0010
        /*0064*/ 	.byte	0x00, 0xf4, 0x21, 0x00


	//----- nvinfo : EIATTR_KPARAM_INFO
	.align		4
.L_23:
        /*0068*/ 	.byte	0x04, 0x17
        /*006a*/ 	.short	(.L_25 - .L_24)
.L_24:
        /*006c*/ 	.word	0x00000000
        /*0070*/ 	.short	0x0001
        /*0072*/ 	.short	0x0008
        /*0074*/ 	.byte	0x00, 0xf4, 0x21, 0x00


	//----- nvinfo : EIATTR_KPARAM_INFO
	.align		4
.L_25:
        /*0078*/ 	.byte	0x04, 0x17
        /*007a*/ 	.short	(.L_27 - .L_26)
.L_26:
        /*007c*/ 	.word	0x00000000
        /*0080*/ 	.short	0x0000
        /*0082*/ 	.short	0x0000
        /*0084*/ 	.byte	0x00, 0xf4, 0x21, 0x00


	//----- nvinfo : EIATTR_SPARSE_MMA_MASK
	.align		4
.L_27:
        /*0088*/ 	.byte	0x03, 0x50
        /*008a*/ 	.short	0x0000


	//----- nvinfo : EIATTR_MAXREG_COUNT
	.align		4
        /*008c*/ 	.byte	0x03, 0x1b
        /*008e*/ 	.short	0x00ff


	//----- nvinfo : EIATTR_EXIT_INSTR_OFFSETS
	.align		4
        /*0090*/ 	.byte	0x04, 0x1c
        /*0092*/ 	.short	(.L_29 - .L_28)


	//   ....[0]....
.L_28:
        /*0094*/ 	.word	0x00000340


	//----- nvinfo : EIATTR_REQNTID
	.align		4
.L_29:
        /*0098*/ 	.byte	0x04, 0x10
        /*009a*/ 	.short	(.L_31 - .L_30)
.L_30:
        /*009c*/ 	.word	0x00000080
        /*00a0*/ 	.word	0x00000001
        /*00a4*/ 	.word	0x00000001


	//----- nvinfo : EIATTR_CBANK_PARAM_SIZE
	.align		4
.L_31:
        /*00a8*/ 	.byte	0x03, 0x19
        /*00aa*/ 	.short	0x003c


	//----- nvinfo : EIATTR_PARAM_CBANK
	.align		4
        /*00ac*/ 	.byte	0x04, 0x0a
        /*00ae*/ 	.short	(.L_33 - .L_32)
	.align		4
.L_32:
        /*00b0*/ 	.word	index@(.nv.constant0.triton_poi_fused__native_batch_norm_legit_no_training_add_relu_20)
        /*00b4*/ 	.short	0x0210
        /*00b6*/ 	.short	0x003c


	//----- nvinfo : EIATTR_SW_WAR
	.align		4
.L_33:
        /*00b8*/ 	.byte	0x04, 0x36
        /*00ba*/ 	.short	(.L_35 - .L_34)
.L_34:
        /*00bc*/ 	.word	0x00000008
.L_35:


//--------------------- .nv.callgraph             --------------------------
	.section	.nv.callgraph,"",@"SHT_CUDA_CALLGRAPH"
	.align	4
	.sectionentsize	8
	.align		4
        /*0000*/ 	.word	0x00000000
	.align		4
        /*0004*/ 	.word	0xffffffff
	.align		4
        /*0008*/ 	.word	0x00000000
	.align		4
        /*000c*/ 	.word	0xfffffffe
	.align		4
        /*0010*/ 	.word	0x00000000
	.align		4
        /*0014*/ 	.word	0xfffffffd
	.align		4
        /*0018*/ 	.word	0x00000000
	.align		4
        /*001c*/ 	.word	0xfffffffc


//--------------------- .nv.constant4             --------------------------
	.section	.nv.constant4,"a",@progbits
	.align	8
	.align		8
.nv.constant4:
        /*0000*/ 	.dword	_$_str
	.align		8
        /*0008*/ 	.dword	_$_str_$_2


//--------------------- .text.triton_poi_fused__native_batch_norm_legit_no_training_add_relu_20 --------------------------
	.section	.text.triton_poi_fused__native_batch_norm_legit_no_training_add_relu_20,"ax",@progbits
	.align	128
        .global         triton_poi_fused__native_batch_norm_legit_no_training_add_relu_20
        .type           triton_poi_fused__native_batch_norm_legit_no_training_add_relu_20,@function
        .size           triton_poi_fused__native_batch_norm_legit_no_training_add_relu_20,(.L_x_1 - triton_poi_fused__native_batch_norm_legit_no_training_add_relu_20)
        .other          triton_poi_fused__native_batch_norm_legit_no_training_add_relu_20,@"STO_CUDA_ENTRY STV_DEFAULT"
triton_poi_fused__native_batch_norm_legit_no_training_add_relu_20:
.text.triton_poi_fused__native_batch_norm_legit_no_training_add_relu_20:
[----:B------:R-:W-:Y:S01]  /*0000*/  LDC R1, c[0x0][0x28] ;  /* 0x00000a00ff017b82 */ /* 0x000fe20000000800 */
[----:B------:R-:W1:Y:S07]  /*0010*/  S2R R0, SR_TID.X ;  /* 0x0000000000007919 */ /* 0x000e6e0000002100 */
[----:B------:R-:W2:Y:S01]  /*0020*/  LDC.64 R8, c[0x0][0x220] ;  /* 0x00008800ff087b82 */ /* 0x000ea20000000a00 */
[----:B------:R-:W-:Y:S01]  /*0030*/  ULDC.64 UR4, c[0x0][0x208] ;  /* 0x0000820000047ab9 */ /* 0x000fe20000000a00 */
[----:B------:R-:W3:Y:S06]  /*0040*/  S2R R3, SR_CTAID.X ;  /* 0x0000000000037919 */ /* 0x000eec0000002500 */
[----:B------:R-:W4:Y:S08]  /*0050*/  LDC.64 R6, c[0x0][0x218] ;  /* 0x00008600ff067b82 */ /* 0x000f300000000a00 */
[----:B------:R-:W5:Y:S08]  /*0060*/  LDC.64 R4, c[0x0][0x210] ;  /* 0x00008400ff047b82 */ /* 0x000f700000000a00 */
[----:B------:R-:W5:Y:S01]  /*0070*/  LDC.64 R10, c[0x0][0x228] ;  /* 0x00008a00ff0a7b82 */ /* 0x000f620000000a00 */
[----:B-1----:R-:W-:-:S07]  /*0080*/  LOP3.LUT R0, R0, 0x7f, RZ, 0xc0, !PT ;  /* 0x0000007f00007812 */ /* 0x002fce00078ec0ff */
[----:B------:R-:W1:Y:S01]  /*0090*/  LDC.64 R12, c[0x0][0x230] ;  /* 0x00008c00ff0c7b82 */ /* 0x000e620000000a00 */
[----:B---3--:R-:W-:Y:S02]  /*00a0*/  SHF.R.S32.HI R2, RZ, 0x18, R3 ;  /* 0x00000018ff027819 */ /* 0x008fe40000011403 */
[----:B------:R-:W-:Y:S02]  /*00b0*/  LEA R0, R3, R0, 0x7 ;  /* 0x0000000003007211 */ /* 0x000fe400078e38ff */
[----:B------:R-:W-:-:S04]  /*00c0*/  SGXT R3, R2, 0x1 ;  /* 0x000000010203781a */ /* 0x000fc80000000200 */
[----:B------:R-:W-:-:S04]  /*00d0*/  LEA.HI R3, R3, R0, RZ, 0x2 ;  /* 0x0000000003037211 */ /* 0x000fc800078f10ff */
[--C-:B------:R-:W-:Y:S02]  /*00e0*/  SHF.R.S32.HI R2, RZ, 0x2, R3.reuse ;  /* 0x00000002ff027819 */ /* 0x100fe40000011403 */
[----:B------:R-:W-:-:S04]  /*00f0*/  SHF.R.S32.HI R3, RZ, 0x1f, R3 ;  /* 0x0000001fff037819 */ /* 0x000fc80000011403 */
[----:B------:R-:W-:-:S04]  /*0100*/  LEA.HI R3, R3, R2, RZ, 0x8 ;  /* 0x0000000203037211 */ /* 0x000fc800078f40ff */
[----:B------:R-:W-:-:S04]  /*0110*/  LOP3.LUT R3, R3, 0xffffff00, RZ, 0xc0, !PT ;  /* 0xffffff0003037812 */ /* 0x000fc800078ec0ff */
[----:B------:R-:W-:Y:S02]  /*0120*/  IADD3 R15, R2, -R3, RZ ;  /* 0x80000003020f7210 */ /* 0x000fe40007ffe0ff */
[----:B------:R-:W3:Y:S03]  /*0130*/  LDC.64 R2, c[0x0][0x238] ;  /* 0x00008e00ff027b82 */ /* 0x000ee60000000a00 */
[----:B--2---:R-:W-:-:S05]  /*0140*/  IMAD.WIDE R8, R15, 0x4, R8 ;  /* 0x000000040f087825 */ /* 0x004fca00078e0208 */
[----:B------:R1:W2:Y:S01]  /*0150*/  LDG.E.EL R16, desc[UR4][R8.64] ;  /* 0x0000000408107981 */ /* 0x0002a2000c2e1900 */
[----:B----4-:R-:W-:-:S04]  /*0160*/  IMAD.WIDE R6, R15, 0x4, R6 ;  /* 0x000000040f067825 */ /* 0x010fc800078e0206 */
[C---:B-----5:R-:W-:Y:S02]  /*0170*/  IMAD.WIDE R4, R0.reuse, 0x4, R4 ;  /* 0x0000000400047825 */ /* 0x060fe400078e0204 */
[----:B------:R-:W4:Y:S02]  /*0180*/  LDG.E.EL R7, desc[UR4][R6.64] ;  /* 0x0000000406077981 */ /* 0x000f24000c2e1900 */
[C---:B0-----:R-:W-:Y:S02]  /*0190*/  IMAD.WIDE R10, R15.reuse, 0x4, R10 ;  /* 0x000000040f0a7825 */ /* 0x041fe400078e020a */
[----:B------:R0:W4:Y:S02]  /*01a0*/  LDG.E R14, desc[UR4][R4.64] ;  /* 0x00000004040e7981 */ /* 0x000124000c1e1900 */
[----:B-1----:R-:W-:Y:S02]  /*01b0*/  IMAD.WIDE R8, R15, 0x4, R12 ;  /* 0x000000040f087825 */ /* 0x002fe400078e020c */
[----:B------:R1:W5:Y:S02]  /*01c0*/  LDG.E.EL R10, desc[UR4][R10.64] ;  /* 0x000000040a0a7981 */ /* 0x000364000c2e1900 */
[----:B---3--:R-:W-:-:S02]  /*01d0*/  IMAD.WIDE R2, R0, 0x4, R2 ;  /* 0x0000000400027825 */ /* 0x008fc400078e0202 */
[----:B------:R-:W5:Y:S01]  /*01e0*/  LDG.E.EL R9, desc[UR4][R8.64] ;  /* 0x0000000408097981 */ /* 0x000f62000c2e1900 */
[----:B0-----:R-:W0:Y:S03]  /*01f0*/  LDC.64 R4, c[0x0][0x240] ;  /* 0x00009000ff047b82 */ /* 0x001e260000000a00 */
[----:B------:R-:W3:Y:S01]  /*0200*/  LDG.E R2, desc[UR4][R2.64] ;  /* 0x0000000402027981 */ /* 0x000ee2000c1e1900 */
[----:B-1----:R-:W-:Y:S01]  /*0210*/  HFMA2.MMA R11, -RZ, RZ, 1.625, 0 ;  /* 0x3e800000ff0b7435 */ /* 0x002fe200000001ff */
[----:B--2---:R-:W-:-:S04]  /*0220*/  FADD R16, R16, 9.9999997473787516356e-06 ;  /* 0x3727c5ac10107421 */ /* 0x004fc80000000000 */
[----:B------:R-:W1:Y:S02]  /*0230*/  MUFU.SQRT R12, R16 ;  /* 0x00000010000c7308 */ /* 0x000e640000002000 */
[C---:B-1----:R-:W-:Y:S02]  /*0240*/  FSETP.GT.AND P0, PT, R12.reuse, 8.50705917302346158658e+37, PT ;  /* 0x7e8000000c00780b */ /* 0x042fe40003f04000 */
[----:B------:R-:W-:-:S11]  /*0250*/  FSETP.GEU.AND P1, PT, R12, 1.175494350822287508e-38, PT ;  /* 0x008000000c00780b */ /* 0x000fd60003f2e000 */
[----:B------:R-:W-:-:S04]  /*0260*/  @P0 FMUL R12, R12, 0.25 ;  /* 0x3e8000000c0c0820 */ /* 0x000fc80000400000 */
[----:B------:R-:W-:-:S06]  /*0270*/  @!P1 FMUL R12, R12, 16777216 ;  /* 0x4b8000000c0c9820 */ /* 0x000fcc0000400000 */
[----:B------:R-:W1:Y:S01]  /*0280*/  MUFU.RCP R12, R12 ;  /* 0x0000000c000c7308 */ /* 0x000e620000001000 */
[----:B------:R-:W-:Y:S01]  /*0290*/  FSEL R11, R11, 1, P0 ;  /* 0x3f8000000b0b7808 */ /* 0x000fe20000000000 */
[----:B----4-:R-:W-:-:S04]  /*02a0*/  FADD R7, R14, -R7 ;  /* 0x800000070e077221 */ /* 0x010fc80000000000 */
[----:B------:R-:W-:-:S04]  /*02b0*/  @!P1 FMUL R11, R11, 16777216 ;  /* 0x4b8000000b0b9820 */ /* 0x000fc80000400000 */
[----:B-1----:R-:W-:-:S04]  /*02c0*/  FMUL R6, R12, R11 ;  /* 0x0000000b0c067220 */ /* 0x002fc80000400000 */
[----:B------:R-:W-:-:S04]  /*02d0*/  FMUL R6, R7, R6 ;  /* 0x0000000607067220 */ /* 0x000fc80000400000 */
[----:B-----5:R-:W-:-:S04]  /*02e0*/  FFMA R9, R10, R6, R9 ;  /* 0x000000060a097223 */ /* 0x020fc80000000009 */
[----:B---3--:R-:W-:Y:S01]  /*02f0*/  FADD R6, R2, R9 ;  /* 0x0000000902067221 */ /* 0x008fe20000000000 */
[----:B------:R-:W-:Y:S01]  /*0300*/  FSETP.GEU.AND P0, PT, R9, -R2, PT ;  /* 0x800000020900720b */ /* 0x000fe20003f0e000 */
[----:B0-----:R-:W-:-:S03]  /*0310*/  IMAD.WIDE R2, R0, 0x4, R4 ;  /* 0x0000000400027825 */ /* 0x001fc600078e0204 */
[----:B------:R-:W-:-:S05]  /*0320*/  FSEL R5, R6, RZ, P0 ;  /* 0x000000ff06057208 */ /* 0x000fca0000000000 */
[----:B------:R-:W-:Y:S01]  /*0330*/  STG.E desc[UR4][R2.64], R5 ;  /* 0x0000000502007986 */ /* 0x000fe2000c101904 */
[----:B------:R-:W-:Y:S05]  /*0340*/  EXIT ;  /* 0x000000000000794d */ /* 0x000fea0003800000 */
.L_x_0:
[----:B------:R-:W-:-:S00]  /*0350*/  BRA `(.L_x_0) ;  /* 0xfffffffc00fc7947 */ /* 0x000fc0000383ffff */
[----:B------:R-:W-:-:S00]  /*0360*/  NOP ;  /* 0x0000000000007918 */ /* 0x000fc00000000000 */
        /* <DEDUP_REMOVED lines=9> */
.L_x_1:


//--------------------- .nv.global.init           --------------------------
	.section	.nv.global.init,"aw",@progbits
.nv.global.init:
	.type		_$_str,@object
	.size		_$_str,(_$_str_$_2 - _$_str)
_$_str:
        /*0000*/ 	.byte	0x5f, 0x5f, 0x43, 0x55, 0x44, 0x41, 0x5f, 0x46, 0x54, 0x5a, 0x00
	.type		_$_str_$_2,@object
	.size		_$_str_$_2,(.L_1 - _$_str_$_2)
_$_str_$_2:
        /*000b*/ 	.byte	0x5f, 0x5f, 0x43, 0x55, 0x44, 0x41, 0x5f, 0x50, 0x52, 0x45, 0x43, 0x5f, 0x53, 0x51, 0x52, 0x54
        /*001b*/ 	.byte	0x00
.L_1:


//--------------------- .nv.constant0.triton_poi_fused__native_batch_norm_legit_no_training_add_relu_20 --------------------------
	.section	.nv.constant0.triton_poi_fused__native_batch_norm_legit_no_training_add_relu_20,"a",@progbits
	.sectionflags	@""
	.align	4
.nv.constant0.triton_poi_fused__native_batch_norm_legit_no_training_add_relu_20:
	.zero		588
